//
// Generated by NVIDIA NVVM Compiler
//
// Compiler Build ID: CL-36424714
// Cuda compilation tools, release 13.0, V13.0.88
// Based on NVVM 20.0.0
//

.version 9.0
.target sm_100
.address_size 64

	// .globl	_Z15matrixAddKernelPKfS0_Pfii

.visible .entry _Z15matrixAddKernelPKfS0_Pfii(
	.param .u64 .ptr .align 1 _Z15matrixAddKernelPKfS0_Pfii_param_0,
	.param .u64 .ptr .align 1 _Z15matrixAddKernelPKfS0_Pfii_param_1,
	.param .u64 .ptr .align 1 _Z15matrixAddKernelPKfS0_Pfii_param_2,
	.param .u32 _Z15matrixAddKernelPKfS0_Pfii_param_3,
	.param .u32 _Z15matrixAddKernelPKfS0_Pfii_param_4
)
{
	.reg .pred 	%p<2>;
	.reg .b32 	%r<8>;
	.reg .b32 	%f<4>;
	.reg .b64 	%rd<11>;

	ld.param.u64 	%rd1, [_Z15matrixAddKernelPKfS0_Pfii_param_0];
	ld.param.u64 	%rd2, [_Z15matrixAddKernelPKfS0_Pfii_param_1];
	ld.param.u64 	%rd3, [_Z15matrixAddKernelPKfS0_Pfii_param_2];
	ld.param.u32 	%r2, [_Z15matrixAddKernelPKfS0_Pfii_param_3];
	ld.param.u32 	%r3, [_Z15matrixAddKernelPKfS0_Pfii_param_4];
	mov.u32 	%r4, %ctaid.x;
	mov.u32 	%r5, %ntid.x;
	mov.u32 	%r6, %tid.x;
	mad.lo.s32 	%r1, %r4, %r5, %r6;
	mul.lo.s32 	%r7, %r3, %r2;
	setp.ge.s32 	%p1, %r1, %r7;
	@%p1 bra 	$L__BB0_2;
	cvta.to.global.u64 	%rd4, %rd1;
	cvta.to.global.u64 	%rd5, %rd2;
	cvta.to.global.u64 	%rd6, %rd3;
	mul.wide.s32 	%rd7, %r1, 4;
	add.s64 	%rd8, %rd4, %rd7;
	ld.global.f32 	%f1, [%rd8];
	add.s64 	%rd9, %rd5, %rd7;
	ld.global.f32 	%f2, [%rd9];
	add.f32 	%f3, %f1, %f2;
	add.s64 	%rd10, %rd6, %rd7;
	st.global.f32 	[%rd10], %f3;
$L__BB0_2:
	ret;

}


// ===== COMPILED SASS (sm_100) =====

	.target	sm_100

	.elftype	@"ET_EXEC"


//--------------------- .note.nv.tkinfo           --------------------------
	.section	.note.nv.tkinfo,"",@"SHT_NOTE"
	.sectionflags	@"SHF_NOTE_NV_TKINFO"
	.tkinfo
        /*0018*/ 	.word	0x00000002
        /*0030*/ 	.string	""
        /*0030*/ 	.string	"ptxas"
        /*0030*/ 	.string	"Cuda compilation tools, release 13.0, V13.0.88"
        /*0030*/ 	.string	"Build cuda_13.0.r13.0/compiler.36424714_0"
        /*0030*/ 	.string	"-arch sm_100 -m 64 "



//--------------------- .note.nv.cuinfo           --------------------------
	.section	.note.nv.cuinfo,"",@"SHT_NOTE"
	.sectionflags	@"SHF_NOTE_NV_CUINFO"
        /*0018*/ 	.short	0x0002
        /*001a*/ 	.short	0x0064
        /*001c*/ 	.short	0x0082
	.zero		2


//--------------------- .nv.info                  --------------------------
	.section	.nv.info,"",@"SHT_CUDA_INFO"
	.align	4


	//----- nvinfo : EIATTR_REGCOUNT
	.align		4
        /*0000*/ 	.byte	0x04, 0x2f
        /*0002*/ 	.short	(.L_1 - .L_0)
	.align		4
.L_0:
        /*0004*/ 	.word	index@(_Z15matrixAddKernelPKfS0_Pfii)
        /*0008*/ 	.word	0x0000000c


	//----- nvinfo : EIATTR_FRAME_SIZE
	.align		4
.L_1:
        /*000c*/ 	.byte	0x04, 0x11
        /*000e*/ 	.short	(.L_3 - .L_2)
	.align		4
.L_2:
        /*0010*/ 	.word	index@(_Z15matrixAddKernelPKfS0_Pfii)
        /*0014*/ 	.word	0x00000000


	//----- nvinfo : EIATTR_MIN_STACK_SIZE
	.align		4
.L_3:
        /*0018*/ 	.byte	0x04, 0x12
        /*001a*/ 	.short	(.L_5 - .L_4)
	.align		4
.L_4:
        /*001c*/ 	.word	index@(_Z15matrixAddKernelPKfS0_Pfii)
        /*0020*/ 	.word	0x00000000
.L_5:


//--------------------- .nv.compat                --------------------------
	.section	.nv.compat,"",@"SHT_CUDA_COMPAT_INFO"
	.align	4
        /*0000*/ 	.byte	0x02, 0x09, 0x00, 0x00, 0x02, 0x02, 0x01, 0x00, 0x02, 0x05, 0x05, 0x00, 0x03, 0x07, 0x01, 0x01
        /*0010*/ 	.byte	0x02, 0x03, 0x00, 0x00, 0x02, 0x06, 0x01, 0x00, 0x04, 0x0b, 0x08, 0x00, 0x09, 0x00, 0x00, 0x00
        /*0020*/ 	.byte	0x00, 0x00, 0x00, 0x00


//--------------------- .nv.info._Z15matrixAddKernelPKfS0_Pfii --------------------------
	.section	.nv.info._Z15matrixAddKernelPKfS0_Pfii,"",@"SHT_CUDA_INFO"
	.sectionflags	@""
	.align	4


	//----- nvinfo : EIATTR_CUDA_API_VERSION
	.align		4
        /*0000*/ 	.byte	0x04, 0x37
        /*0002*/ 	.short	(.L_7 - .L_6)
.L_6:
        /*0004*/ 	.word	0x00000082


	//----- nvinfo : EIATTR_KPARAM_INFO
	.align		4
.L_7:
        /*0008*/ 	.byte	0x04, 0x17
        /*000a*/ 	.short	(.L_9 - .L_8)
.L_8:
        /*000c*/ 	.word	0x00000000
        /*0010*/ 	.short	0x0004
        /*0012*/ 	.short	0x001c
        /*0014*/ 	.byte	0x00, 0xf0, 0x11, 0x00


	//----- nvinfo : EIATTR_KPARAM_INFO
	.align		4
.L_9:
        /*0018*/ 	.byte	0x04, 0x17
        /*001a*/ 	.short	(.L_11 - .L_10)
.L_10:
        /*001c*/ 	.word	0x00000000
        /*0020*/ 	.short	0x0003
        /*0022*/ 	.short	0x0018
        /*0024*/ 	.byte	0x00, 0xf0, 0x11, 0x00


	//----- nvinfo : EIATTR_KPARAM_INFO
	.align		4
.L_11:
        /*0028*/ 	.byte	0x04, 0x17
        /*002a*/ 	.short	(.L_13 - .L_12)
.L_12:
        /*002c*/ 	.word	0x00000000
        /*0030*/ 	.short	0x0002
        /*0032*/ 	.short	0x0010
        /*0034*/ 	.byte	0x00, 0xf5, 0x21, 0x00


	//----- nvinfo : EIATTR_KPARAM_INFO
	.align		4
.L_13:
        /*0038*/ 	.byte	0x04, 0x17
        /*003a*/ 	.short	(.L_15 - .L_14)
.L_14:
        /*003c*/ 	.word	0x00000000
        /*0040*/ 	.short	0x0001
        /*0042*/ 	.short	0x0008
        /*0044*/ 	.byte	0x00, 0xf5, 0x21, 0x00


	//----- nvinfo : EIATTR_KPARAM_INFO
	.align		4
.L_15:
        /*0048*/ 	.byte	0x04, 0x17
        /*004a*/ 	.short	(.L_17 - .L_16)
.L_16:
        /*004c*/ 	.word	0x00000000
        /*0050*/ 	.short	0x0000
        /*0052*/ 	.short	0x0000
        /*0054*/ 	.byte	0x00, 0xf5, 0x21, 0x00


	//----- nvinfo : EIATTR_SPARSE_MMA_MASK
	.align		4
.L_17:
        /*0058*/ 	.byte	0x03, 0x50
        /*005a*/ 	.short	0x0000


	//----- nvinfo : EIATTR_MAXREG_COUNT
	.align		4
        /*005c*/ 	.byte	0x03, 0x1b
        /*005e*/ 	.short	0x00ff


	//----- nvinfo : EIATTR_MERCURY_ISA_VERSION
	.align		4
        /*0060*/ 	.byte	0x03, 0x5f
        /*0062*/ 	.short	0x0101


	//----- nvinfo : EIATTR_VRC_CTA_INIT_COUNT
	.align		4
        /*0064*/ 	.byte	0x02, 0x4a
	.zero		1
	.zero		1


	//----- nvinfo : EIATTR_EXIT_INSTR_OFFSETS
	.align		4
        /*0068*/ 	.byte	0x04, 0x1c
        /*006a*/ 	.short	(.L_19 - .L_18)


	//   ....[0]....
.L_18:
        /*006c*/ 	.word	0x00000080


	//   ....[1]....
        /*0070*/ 	.word	0x00000140


	//----- nvinfo : EIATTR_CBANK_PARAM_SIZE
	.align		4
.L_19:
        /*0074*/ 	.byte	0x03, 0x19
        /*0076*/ 	.short	0x0020


	//----- nvinfo : EIATTR_PARAM_CBANK
	.align		4
        /*0078*/ 	.byte	0x04, 0x0a
        /*007a*/ 	.short	(.L_21 - .L_20)
	.align		4
.L_20:
        /*007c*/ 	.word	index@(.nv.constant0._Z15matrixAddKernelPKfS0_Pfii)
        /*0080*/ 	.short	0x0380
        /*0082*/ 	.short	0x0020


	//----- nvinfo : EIATTR_SW_WAR
	.align		4
.L_21:
        /*0084*/ 	.byte	0x04, 0x36
        /*0086*/ 	.short	(.L_23 - .L_22)
.L_22:
        /*0088*/ 	.word	0x00000008
.L_23:


//--------------------- .nv.callgraph             --------------------------
	.section	.nv.callgraph,"",@"SHT_CUDA_CALLGRAPH"
	.align	4
	.sectionentsize	8
	.align		4
        /*0000*/ 	.word	0x00000000
	.align		4
        /*0004*/ 	.word	0xffffffff
	.align		4
        /*0008*/ 	.word	0x00000000
	.align		4
        /*000c*/ 	.word	0xfffffffe
	.align		4
        /*0010*/ 	.word	0x00000000
	.align		4
        /*0014*/ 	.word	0xfffffffd
	.align		4
        /*0018*/ 	.word	0x00000000
	.align		4
        /*001c*/ 	.word	0xfffffffc


//--------------------- .text._Z15matrixAddKernelPKfS0_Pfii --------------------------
	.section	.text._Z15matrixAddKernelPKfS0_Pfii,"ax",@progbits
	.align	128
        .global         _Z15matrixAddKernelPKfS0_Pfii
        .type           _Z15matrixAddKernelPKfS0_Pfii,@function
        .size           _Z15matrixAddKernelPKfS0_Pfii,(.L_x_1 - _Z15matrixAddKernelPKfS0_Pfii)
        .other          _Z15matrixAddKernelPKfS0_Pfii,@"STO_CUDA_ENTRY STV_DEFAULT"
_Z15matrixAddKernelPKfS0_Pfii:
.text._Z15matrixAddKernelPKfS0_Pfii:
[----:B------:R-:W-:Y:S01]  /*0000*/  LDC R1, c[0x0][0x37c] ;  /* 0x0000df00ff017b82 */ /* 0x000fe20000000800 */
[----:B------:R-:W0:Y:S07]  /*0010*/  S2R R0, SR_TID.X ;  /* 0x0000000000007919 */ /* 0x000e2e0000002100 */
[----:B------:R-:W0:Y:S01]  /*0020*/  S2UR UR6, SR_CTAID.X ;  /* 0x00000000000679c3 */ /* 0x000e220000002500 */
[----:B------:R-:W1:Y:S07]  /*0030*/  LDCU.64 UR4, c[0x0][0x398] ;  /* 0x00007300ff0477ac */ /* 0x000e6e0008000a00 */
[----:B------:R-:W0:Y:S01]  /*0040*/  LDC R9, c[0x0][0x360] ;  /* 0x0000d800ff097b82 */ /* 0x000e220000000800 */
[----:B-1----:R-:W-:Y:S01]  /*0050*/  UIMAD UR4, UR5, UR4, URZ ;  /* 0x00000004050472a4 */ /* 0x002fe2000f8e02ff */
[----:B0-----:R-:W-:-:S05]  /*0060*/  IMAD R9, R9, UR6, R0 ;  /* 0x0000000609097c24 */ /* 0x001fca000f8e0200 */
[----:B------:R-:W-:-:S13]  /*0070*/  ISETP.GE.AND P0, PT, R9, UR4, PT ;  /* 0x0000000409007c0c */ /* 0x000fda000bf06270 */
[----:B------:R-:W-:Y:S05]  /*0080*/  @P0 EXIT ;  /* 0x000000000000094d */ /* 0x000fea0003800000 */
[----:B------:R-:W0:Y:S01]  /*0090*/  LDC.64 R2, c[0x0][0x380] ;  /* 0x0000e000ff027b82 */ /* 0x000e220000000a00 */
[----:B------:R-:W1:Y:S07]  /*00a0*/  LDCU.64 UR4, c[0x0][0x358] ;  /* 0x00006b00ff0477ac */ /* 0x000e6e0008000a00 */
[----:B------:R-:W2:Y:S08]  /*00b0*/  LDC.64 R4, c[0x0][0x388] ;  /* 0x0000e200ff047b82 */ /* 0x000eb00000000a00 */
[----:B------:R-:W3:Y:S01]  /*00c0*/  LDC.64 R6, c[0x0][0x390] ;  /* 0x0000e400ff067b82 */ /* 0x000ee20000000a00 */
[----:B0-----:R-:W-:-:S06]  /*00d0*/  IMAD.WIDE R2, R9, 0x4, R2 ;  /* 0x0000000409027825 */ /* 0x001fcc00078e0202 */
[----:B-1----:R-:W4:Y:S01]  /*00e0*/  LDG.E R2, desc[UR4][R2.64] ;  /* 0x0000000402027981 */ /* 0x002f22000c1e1900 */
[----:B--2---:R-:W-:-:S06]  /*00f0*/  IMAD.WIDE R4, R9, 0x4, R4 ;  /* 0x0000000409047825 */ /* 0x004fcc00078e0204 */
[----:B------:R-:W4:Y:S01]  /*0100*/  LDG.E R5, desc[UR4][R4.64] ;  /* 0x0000000404057981 */ /* 0x000f22000c1e1900 */
[----:B---3--:R-:W-:-:S04]  /*0110*/  IMAD.WIDE R6, R9, 0x4, R6 ;  /* 0x0000000409067825 */ /* 0x008fc800078e0206 */
[----:B----4-:R-:W-:-:S05]  /*0120*/  FADD R9, R2, R5 ;  /* 0x0000000502097221 */ /* 0x010fca0000000000 */
[----:B------:R-:W-:Y:S01]  /*0130*/  STG.E desc[UR4][R6.64], R9 ;  /* 0x0000000906007986 */ /* 0x000fe2000c101904 */
[----:B------:R-:W-:Y:S05]  /*0140*/  EXIT ;  /* 0x000000000000794d */ /* 0x000fea0003800000 */
.L_x_0:
[----:B------:R-:W-:-:S00]  /*0150*/  BRA `(.L_x_0) ;  /* 0xfffffffc00fc7947 */ /* 0x000fc0000383ffff */
[----:B------:R-:W-:-:S00]  /*0160*/  NOP ;  /* 0x0000000000007918 */ /* 0x000fc00000000000 */
        /* <DEDUP_REMOVED lines=9> */
.L_x_1:


//--------------------- .nv.shared.reserved.0     --------------------------
	.section	.nv.shared.reserved.0,"aw",@nobits
	.weak		__nv_reservedSMEM_offset_0_alias
	.size		__nv_reservedSMEM_offset_0_alias, 0, 64
	.other		__nv_reservedSMEM_offset_0_alias,@"STO_CUDA_RESERVED_SHARED STV_DEFAULT"
__nv_reservedSMEM_offset_0_alias:
	.zero		0
	.zero		64


//--------------------- .nv.constant0._Z15matrixAddKernelPKfS0_Pfii --------------------------
	.section	.nv.constant0._Z15matrixAddKernelPKfS0_Pfii,"a",@progbits
	.sectionflags	@""
	.align	4
.nv.constant0._Z15matrixAddKernelPKfS0_Pfii:
	.zero		928


//--------------------- SYMBOLS --------------------------

	.type		.nv.reservedSmem.offset0,@object
	.size		.nv.reservedSmem.offset0,0x4
